//
// Generated by NVIDIA NVVM Compiler
//
// Compiler Build ID: CL-36424714
// Cuda compilation tools, release 13.0, V13.0.88
// Based on NVVM 20.0.0
//

.version 9.0
.target sm_100
.address_size 64

	// .globl	_Z7dkernelPci

.visible .entry _Z7dkernelPci(
	.param .u64 .ptr .align 1 _Z7dkernelPci_param_0,
	.param .u32 _Z7dkernelPci_param_1
)
{
	.reg .pred 	%p<2>;
	.reg .b16 	%rs<3>;
	.reg .b32 	%r<2>;
	.reg .b64 	%rd<5>;

	ld.param.u64 	%rd1, [_Z7dkernelPci_param_0];
	mov.u32 	%r1, %tid.x;
	setp.gt.u32 	%p1, %r1, 4;
	@%p1 bra 	$L__BB0_2;
	cvta.to.global.u64 	%rd2, %rd1;
	cvt.u64.u32 	%rd3, %r1;
	add.s64 	%rd4, %rd2, %rd3;
	ld.global.u8 	%rs1, [%rd4];
	add.s16 	%rs2, %rs1, 1;
	st.global.u8 	[%rd4], %rs2;
$L__BB0_2:
	ret;

}


// ===== COMPILED SASS (sm_100) =====

	.target	sm_100

	.elftype	@"ET_EXEC"


//--------------------- .note.nv.tkinfo           --------------------------
	.section	.note.nv.tkinfo,"",@"SHT_NOTE"
	.sectionflags	@"SHF_NOTE_NV_TKINFO"
	.tkinfo
        /*0018*/ 	.word	0x00000002
        /*0030*/ 	.string	""
        /*0030*/ 	.string	"ptxas"
        /*0030*/ 	.string	"Cuda compilation tools, release 13.0, V13.0.88"
        /*0030*/ 	.string	"Build cuda_13.0.r13.0/compiler.36424714_0"
        /*0030*/ 	.string	"-arch sm_100 -m 64 "



//--------------------- .note.nv.cuinfo           --------------------------
	.section	.note.nv.cuinfo,"",@"SHT_NOTE"
	.sectionflags	@"SHF_NOTE_NV_CUINFO"
        /*0018*/ 	.short	0x0002
        /*001a*/ 	.short	0x0064
        /*001c*/ 	.short	0x0082
	.zero		2


//--------------------- .nv.info                  --------------------------
	.section	.nv.info,"",@"SHT_CUDA_INFO"
	.align	4


	//----- nvinfo : EIATTR_REGCOUNT
	.align		4
        /*0000*/ 	.byte	0x04, 0x2f
        /*0002*/ 	.short	(.L_1 - .L_0)
	.align		4
.L_0:
        /*0004*/ 	.word	index@(_Z7dkernelPci)
        /*0008*/ 	.word	0x00000008


	//----- nvinfo : EIATTR_FRAME_SIZE
	.align		4
.L_1:
        /*000c*/ 	.byte	0x04, 0x11
        /*000e*/ 	.short	(.L_3 - .L_2)
	.align		4
.L_2:
        /*0010*/ 	.word	index@(_Z7dkernelPci)
        /*0014*/ 	.word	0x00000000


	//----- nvinfo : EIATTR_MIN_STACK_SIZE
	.align		4
.L_3:
        /*0018*/ 	.byte	0x04, 0x12
        /*001a*/ 	.short	(.L_5 - .L_4)
	.align		4
.L_4:
        /*001c*/ 	.word	index@(_Z7dkernelPci)
        /*0020*/ 	.word	0x00000000
.L_5:


//--------------------- .nv.compat                --------------------------
	.section	.nv.compat,"",@"SHT_CUDA_COMPAT_INFO"
	.align	4
        /*0000*/ 	.byte	0x02, 0x09, 0x00, 0x00, 0x02, 0x02, 0x01, 0x00, 0x02, 0x05, 0x05, 0x00, 0x03, 0x07, 0x01, 0x01
        /*0010*/ 	.byte	0x02, 0x03, 0x00, 0x00, 0x02, 0x06, 0x01, 0x00, 0x04, 0x0b, 0x08, 0x00, 0x09, 0x00, 0x00, 0x00
        /*0020*/ 	.byte	0x00, 0x00, 0x00, 0x00


//--------------------- .nv.info._Z7dkernelPci    --------------------------
	.section	.nv.info._Z7dkernelPci,"",@"SHT_CUDA_INFO"
	.sectionflags	@""
	.align	4


	//----- nvinfo : EIATTR_CUDA_API_VERSION
	.align		4
        /*0000*/ 	.byte	0x04, 0x37
        /*0002*/ 	.short	(.L_7 - .L_6)
.L_6:
        /*0004*/ 	.word	0x00000082


	//----- nvinfo : EIATTR_KPARAM_INFO
	.align		4
.L_7:
        /*0008*/ 	.byte	0x04, 0x17
        /*000a*/ 	.short	(.L_9 - .L_8)
.L_8:
        /*000c*/ 	.word	0x00000000
        /*0010*/ 	.short	0x0001
        /*0012*/ 	.short	0x0008
        /*0014*/ 	.byte	0x00, 0xf0, 0x11, 0x00


	//----- nvinfo : EIATTR_KPARAM_INFO
	.align		4
.L_9:
        /*0018*/ 	.byte	0x04, 0x17
        /*001a*/ 	.short	(.L_11 - .L_10)
.L_10:
        /*001c*/ 	.word	0x00000000
        /*0020*/ 	.short	0x0000
        /*0022*/ 	.short	0x0000
        /*0024*/ 	.byte	0x00, 0xf5, 0x21, 0x00


	//----- nvinfo : EIATTR_SPARSE_MMA_MASK
	.align		4
.L_11:
        /*0028*/ 	.byte	0x03, 0x50
        /*002a*/ 	.short	0x0000


	//----- nvinfo : EIATTR_MAXREG_COUNT
	.align		4
        /*002c*/ 	.byte	0x03, 0x1b
        /*002e*/ 	.short	0x00ff


	//----- nvinfo : EIATTR_MERCURY_ISA_VERSION
	.align		4
        /*0030*/ 	.byte	0x03, 0x5f
        /*0032*/ 	.short	0x0101


	//----- nvinfo : EIATTR_VRC_CTA_INIT_COUNT
	.align		4
        /*0034*/ 	.byte	0x02, 0x4a
	.zero		1
	.zero		1


	//----- nvinfo : EIATTR_EXIT_INSTR_OFFSETS
	.align		4
        /*0038*/ 	.byte	0x04, 0x1c
        /*003a*/ 	.short	(.L_13 - .L_12)


	//   ....[0]....
.L_12:
        /*003c*/ 	.word	0x00000030


	//   ....[1]....
        /*0040*/ 	.word	0x000000b0


	//----- nvinfo : EIATTR_CBANK_PARAM_SIZE
	.align		4
.L_13:
        /*0044*/ 	.byte	0x03, 0x19
        /*0046*/ 	.short	0x000c


	//----- nvinfo : EIATTR_PARAM_CBANK
	.align		4
        /*0048*/ 	.byte	0x04, 0x0a
        /*004a*/ 	.short	(.L_15 - .L_14)
	.align		4
.L_14:
        /*004c*/ 	.word	index@(.nv.constant0._Z7dkernelPci)
        /*0050*/ 	.short	0x0380
        /*0052*/ 	.short	0x000c


	//----- nvinfo : EIATTR_SW_WAR
	.align		4
.L_15:
        /*0054*/ 	.byte	0x04, 0x36
        /*0056*/ 	.short	(.L_17 - .L_16)
.L_16:
        /*0058*/ 	.word	0x00000008
.L_17:


//--------------------- .nv.callgraph             --------------------------
	.section	.nv.callgraph,"",@"SHT_CUDA_CALLGRAPH"
	.align	4
	.sectionentsize	8
	.align		4
        /*0000*/ 	.word	0x00000000
	.align		4
        /*0004*/ 	.word	0xffffffff
	.align		4
        /*0008*/ 	.word	0x00000000
	.align		4
        /*000c*/ 	.word	0xfffffffe
	.align		4
        /*0010*/ 	.word	0x00000000
	.align		4
        /*0014*/ 	.word	0xfffffffd
	.align		4
        /*0018*/ 	.word	0x00000000
	.align		4
        /*001c*/ 	.word	0xfffffffc


//--------------------- .text._Z7dkernelPci       --------------------------
	.section	.text._Z7dkernelPci,"ax",@progbits
	.align	128
        .global         _Z7dkernelPci
        .type           _Z7dkernelPci,@function
        .size           _Z7dkernelPci,(.L_x_1 - _Z7dkernelPci)
        .other          _Z7dkernelPci,@"STO_CUDA_ENTRY STV_DEFAULT"
_Z7dkernelPci:
.text._Z7dkernelPci:
[----:B------:R-:W-:Y:S01]  /*0000*/  LDC R1, c[0x0][0x37c] ;  /* 0x0000df00ff017b82 */ /* 0x000fe20000000800 */
[----:B------:R-:W0:Y:S02]  /*0010*/  S2R R2, SR_TID.X ;  /* 0x0000000000027919 */ /* 0x000e240000002100 */
[----:B0-----:R-:W-:-:S13]  /*0020*/  ISETP.GT.U32.AND P0, PT, R2, 0x4, PT ;  /* 0x000000040200780c */ /* 0x001fda0003f04070 */
[----:B------:R-:W-:Y:S05]  /*0030*/  @P0 EXIT ;  /* 0x000000000000094d */ /* 0x000fea0003800000 */
[----:B------:R-:W0:Y:S01]  /*0040*/  LDCU.64 UR6, c[0x0][0x380] ;  /* 0x00007000ff0677ac */ /* 0x000e220008000a00 */
[----:B------:R-:W1:Y:S01]  /*0050*/  LDCU.64 UR4, c[0x0][0x358] ;  /* 0x00006b00ff0477ac */ /* 0x000e620008000a00 */
[----:B0-----:R-:W-:-:S05]  /*0060*/  IADD3 R2, P0, PT, R2, UR6, RZ ;  /* 0x0000000602027c10 */ /* 0x001fca000ff1e0ff */
[----:B------:R-:W-:-:S05]  /*0070*/  IMAD.X R3, RZ, RZ, UR7, P0 ;  /* 0x00000007ff037e24 */ /* 0x000fca00080e06ff */
[----:B-1----:R-:W2:Y:S02]  /*0080*/  LDG.E.U8 R0, desc[UR4][R2.64] ;  /* 0x0000000402007981 */ /* 0x002ea4000c1e1100 */
[----:B--2---:R-:W-:-:S05]  /*0090*/  VIADD R5, R0, 0x1 ;  /* 0x0000000100057836 */ /* 0x004fca0000000000 */
[----:B------:R-:W-:Y:S01]  /*00a0*/  STG.E.U8 desc[UR4][R2.64], R5 ;  /* 0x0000000502007986 */ /* 0x000fe2000c101104 */
[----:B------:R-:W-:Y:S05]  /*00b0*/  EXIT ;  /* 0x000000000000794d */ /* 0x000fea0003800000 */
.L_x_0:
[----:B------:R-:W-:-:S00]  /*00c0*/  BRA `(.L_x_0) ;  /* 0xfffffffc00fc7947 */ /* 0x000fc0000383ffff */
[----:B------:R-:W-:-:S00]  /*00d0*/  NOP ;  /* 0x0000000000007918 */ /* 0x000fc00000000000 */
        /* <DEDUP_REMOVED lines=10> */
.L_x_1:


//--------------------- .nv.shared.reserved.0     --------------------------
	.section	.nv.shared.reserved.0,"aw",@nobits
	.weak		__nv_reservedSMEM_offset_0_alias
	.size		__nv_reservedSMEM_offset_0_alias, 0, 64
	.other		__nv_reservedSMEM_offset_0_alias,@"STO_CUDA_RESERVED_SHARED STV_DEFAULT"
__nv_reservedSMEM_offset_0_alias:
	.zero		0
	.zero		64


//--------------------- .nv.constant0._Z7dkernelPci --------------------------
	.section	.nv.constant0._Z7dkernelPci,"a",@progbits
	.sectionflags	@""
	.align	4
.nv.constant0._Z7dkernelPci:
	.zero		908


//--------------------- SYMBOLS --------------------------

	.type		.nv.reservedSmem.offset0,@object
	.size		.nv.reservedSmem.offset0,0x4
